//
// Generated by NVIDIA NVVM Compiler
//
// Compiler Build ID: CL-36424714
// Cuda compilation tools, release 13.0, V13.0.88
// Based on NVVM 20.0.0
//

.version 9.0
.target sm_100
.address_size 64

	// .globl	_Z15identity_kernelPKfPfm

.visible .entry _Z15identity_kernelPKfPfm(
	.param .u64 .ptr .align 1 _Z15identity_kernelPKfPfm_param_0,
	.param .u64 .ptr .align 1 _Z15identity_kernelPKfPfm_param_1,
	.param .u64 _Z15identity_kernelPKfPfm_param_2
)
{
	.reg .pred 	%p<8>;
	.reg .b32 	%r<9>;
	.reg .b32 	%f<14>;
	.reg .b64 	%rd<27>;

	ld.param.u64 	%rd8, [_Z15identity_kernelPKfPfm_param_0];
	ld.param.u64 	%rd9, [_Z15identity_kernelPKfPfm_param_1];
	ld.param.u64 	%rd10, [_Z15identity_kernelPKfPfm_param_2];
	mov.u32 	%r4, %ctaid.x;
	mov.u32 	%r1, %ntid.x;
	mul.lo.s32 	%r5, %r1, %r4;
	shl.b32 	%r6, %r5, 2;
	mov.u32 	%r7, %tid.x;
	add.s32 	%r8, %r6, %r7;
	cvt.u64.u32 	%rd1, %r8;
	setp.le.u64 	%p1, %rd10, %rd1;
	@%p1 bra 	$L__BB0_13;
	cvta.to.global.u64 	%rd11, %rd8;
	shl.b64 	%rd12, %rd1, 2;
	add.s64 	%rd2, %rd11, %rd12;
	ld.global.nc.f32 	%f1, [%rd2];
	cvt.u64.u32 	%rd3, %r1;
	add.s64 	%rd4, %rd1, %rd3;
	setp.ge.u64 	%p2, %rd4, %rd10;
	mov.f32 	%f11, 0f00000000;
	@%p2 bra 	$L__BB0_3;
	shl.b64 	%rd13, %rd3, 2;
	add.s64 	%rd14, %rd2, %rd13;
	ld.global.nc.f32 	%f11, [%rd14];
$L__BB0_3:
	shl.b32 	%r2, %r1, 1;
	add.s64 	%rd5, %rd4, %rd3;
	setp.ge.u64 	%p3, %rd5, %rd10;
	mov.f32 	%f12, 0f00000000;
	@%p3 bra 	$L__BB0_5;
	mul.wide.u32 	%rd15, %r2, 4;
	add.s64 	%rd16, %rd2, %rd15;
	ld.global.nc.f32 	%f12, [%rd16];
$L__BB0_5:
	mul.lo.s32 	%r3, %r1, 3;
	add.s64 	%rd6, %rd5, %rd3;
	setp.ge.u64 	%p4, %rd6, %rd10;
	mov.f32 	%f13, 0f00000000;
	@%p4 bra 	$L__BB0_7;
	mul.wide.u32 	%rd17, %r3, 4;
	add.s64 	%rd18, %rd2, %rd17;
	ld.global.nc.f32 	%f13, [%rd18];
$L__BB0_7:
	setp.ge.u64 	%p5, %rd4, %rd10;
	cvta.to.global.u64 	%rd19, %rd9;
	add.s64 	%rd7, %rd19, %rd12;
	st.global.f32 	[%rd7], %f1;
	@%p5 bra 	$L__BB0_9;
	shl.b64 	%rd21, %rd3, 2;
	add.s64 	%rd22, %rd7, %rd21;
	st.global.f32 	[%rd22], %f11;
$L__BB0_9:
	setp.ge.u64 	%p6, %rd5, %rd10;
	@%p6 bra 	$L__BB0_11;
	mul.wide.u32 	%rd23, %r2, 4;
	add.s64 	%rd24, %rd7, %rd23;
	st.global.f32 	[%rd24], %f12;
$L__BB0_11:
	setp.ge.u64 	%p7, %rd6, %rd10;
	@%p7 bra 	$L__BB0_13;
	mul.wide.u32 	%rd25, %r3, 4;
	add.s64 	%rd26, %rd7, %rd25;
	st.global.f32 	[%rd26], %f13;
$L__BB0_13:
	ret;

}


// ===== COMPILED SASS (sm_100) =====

	.target	sm_100

	.elftype	@"ET_EXEC"


//--------------------- .note.nv.tkinfo           --------------------------
	.section	.note.nv.tkinfo,"",@"SHT_NOTE"
	.sectionflags	@"SHF_NOTE_NV_TKINFO"
	.tkinfo
        /*0018*/ 	.word	0x00000002
        /*0030*/ 	.string	""
        /*0030*/ 	.string	"ptxas"
        /*0030*/ 	.string	"Cuda compilation tools, release 13.0, V13.0.88"
        /*0030*/ 	.string	"Build cuda_13.0.r13.0/compiler.36424714_0"
        /*0030*/ 	.string	"-arch sm_100 -m 64 "



//--------------------- .note.nv.cuinfo           --------------------------
	.section	.note.nv.cuinfo,"",@"SHT_NOTE"
	.sectionflags	@"SHF_NOTE_NV_CUINFO"
        /*0018*/ 	.short	0x0002
        /*001a*/ 	.short	0x0064
        /*001c*/ 	.short	0x0082
	.zero		2


//--------------------- .nv.info                  --------------------------
	.section	.nv.info,"",@"SHT_CUDA_INFO"
	.align	4


	//----- nvinfo : EIATTR_REGCOUNT
	.align		4
        /*0000*/ 	.byte	0x04, 0x2f
        /*0002*/ 	.short	(.L_1 - .L_0)
	.align		4
.L_0:
        /*0004*/ 	.word	index@(_Z15identity_kernelPKfPfm)
        /*0008*/ 	.word	0x0000001c


	//----- nvinfo : EIATTR_FRAME_SIZE
	.align		4
.L_1:
        /*000c*/ 	.byte	0x04, 0x11
        /*000e*/ 	.short	(.L_3 - .L_2)
	.align		4
.L_2:
        /*0010*/ 	.word	index@(_Z15identity_kernelPKfPfm)
        /*0014*/ 	.word	0x00000000


	//----- nvinfo : EIATTR_MIN_STACK_SIZE
	.align		4
.L_3:
        /*0018*/ 	.byte	0x04, 0x12
        /*001a*/ 	.short	(.L_5 - .L_4)
	.align		4
.L_4:
        /*001c*/ 	.word	index@(_Z15identity_kernelPKfPfm)
        /*0020*/ 	.word	0x00000000
.L_5:


//--------------------- .nv.compat                --------------------------
	.section	.nv.compat,"",@"SHT_CUDA_COMPAT_INFO"
	.align	4
        /*0000*/ 	.byte	0x02, 0x09, 0x00, 0x00, 0x02, 0x02, 0x01, 0x00, 0x02, 0x05, 0x05, 0x00, 0x03, 0x07, 0x01, 0x01
        /*0010*/ 	.byte	0x02, 0x03, 0x00, 0x00, 0x02, 0x06, 0x01, 0x00, 0x04, 0x0b, 0x08, 0x00, 0x09, 0x00, 0x00, 0x00
        /*0020*/ 	.byte	0x00, 0x00, 0x00, 0x00


//--------------------- .nv.info._Z15identity_kernelPKfPfm --------------------------
	.section	.nv.info._Z15identity_kernelPKfPfm,"",@"SHT_CUDA_INFO"
	.sectionflags	@""
	.align	4


	//----- nvinfo : EIATTR_CUDA_API_VERSION
	.align		4
        /*0000*/ 	.byte	0x04, 0x37
        /*0002*/ 	.short	(.L_7 - .L_6)
.L_6:
        /*0004*/ 	.word	0x00000082


	//----- nvinfo : EIATTR_KPARAM_INFO
	.align		4
.L_7:
        /*0008*/ 	.byte	0x04, 0x17
        /*000a*/ 	.short	(.L_9 - .L_8)
.L_8:
        /*000c*/ 	.word	0x00000000
        /*0010*/ 	.short	0x0002
        /*0012*/ 	.short	0x0010
        /*0014*/ 	.byte	0x00, 0xf0, 0x21, 0x00


	//----- nvinfo : EIATTR_KPARAM_INFO
	.align		4
.L_9:
        /*0018*/ 	.byte	0x04, 0x17
        /*001a*/ 	.short	(.L_11 - .L_10)
.L_10:
        /*001c*/ 	.word	0x00000000
        /*0020*/ 	.short	0x0001
        /*0022*/ 	.short	0x0008
        /*0024*/ 	.byte	0x00, 0xf5, 0x21, 0x00


	//----- nvinfo : EIATTR_KPARAM_INFO
	.align		4
.L_11:
        /*0028*/ 	.byte	0x04, 0x17
        /*002a*/ 	.short	(.L_13 - .L_12)
.L_12:
        /*002c*/ 	.word	0x00000000
        /*0030*/ 	.short	0x0000
        /*0032*/ 	.short	0x0000
        /*0034*/ 	.byte	0x00, 0xf5, 0x21, 0x00


	//----- nvinfo : EIATTR_SPARSE_MMA_MASK
	.align		4
.L_13:
        /*0038*/ 	.byte	0x03, 0x50
        /*003a*/ 	.short	0x0000


	//----- nvinfo : EIATTR_MAXREG_COUNT
	.align		4
        /*003c*/ 	.byte	0x03, 0x1b
        /*003e*/ 	.short	0x00ff


	//----- nvinfo : EIATTR_MERCURY_ISA_VERSION
	.align		4
        /*0040*/ 	.byte	0x03, 0x5f
        /*0042*/ 	.short	0x0101


	//----- nvinfo : EIATTR_VRC_CTA_INIT_COUNT
	.align		4
        /*0044*/ 	.byte	0x02, 0x4a
	.zero		1
	.zero		1


	//----- nvinfo : EIATTR_EXIT_INSTR_OFFSETS
	.align		4
        /*0048*/ 	.byte	0x04, 0x1c
        /*004a*/ 	.short	(.L_15 - .L_14)


	//   ....[0]....
.L_14:
        /*004c*/ 	.word	0x00000090


	//   ....[1]....
        /*0050*/ 	.word	0x00000320


	//   ....[2]....
        /*0054*/ 	.word	0x00000350


	//----- nvinfo : EIATTR_CBANK_PARAM_SIZE
	.align		4
.L_15:
        /*0058*/ 	.byte	0x03, 0x19
        /*005a*/ 	.short	0x0018


	//----- nvinfo : EIATTR_PARAM_CBANK
	.align		4
        /*005c*/ 	.byte	0x04, 0x0a
        /*005e*/ 	.short	(.L_17 - .L_16)
	.align		4
.L_16:
        /*0060*/ 	.word	index@(.nv.constant0._Z15identity_kernelPKfPfm)
        /*0064*/ 	.short	0x0380
        /*0066*/ 	.short	0x0018


	//----- nvinfo : EIATTR_SW_WAR
	.align		4
.L_17:
        /*0068*/ 	.byte	0x04, 0x36
        /*006a*/ 	.short	(.L_19 - .L_18)
.L_18:
        /*006c*/ 	.word	0x00000008
.L_19:


//--------------------- .nv.callgraph             --------------------------
	.section	.nv.callgraph,"",@"SHT_CUDA_CALLGRAPH"
	.align	4
	.sectionentsize	8
	.align		4
        /*0000*/ 	.word	0x00000000
	.align		4
        /*0004*/ 	.word	0xffffffff
	.align		4
        /*0008*/ 	.word	0x00000000
	.align		4
        /*000c*/ 	.word	0xfffffffe
	.align		4
        /*0010*/ 	.word	0x00000000
	.align		4
        /*0014*/ 	.word	0xfffffffd
	.align		4
        /*0018*/ 	.word	0x00000000
	.align		4
        /*001c*/ 	.word	0xfffffffc


//--------------------- .text._Z15identity_kernelPKfPfm --------------------------
	.section	.text._Z15identity_kernelPKfPfm,"ax",@progbits
	.align	128
        .global         _Z15identity_kernelPKfPfm
        .type           _Z15identity_kernelPKfPfm,@function
        .size           _Z15identity_kernelPKfPfm,(.L_x_1 - _Z15identity_kernelPKfPfm)
        .other          _Z15identity_kernelPKfPfm,@"STO_CUDA_ENTRY STV_DEFAULT"
_Z15identity_kernelPKfPfm:
.text._Z15identity_kernelPKfPfm:
[----:B------:R-:W-:Y:S01]  /*0000*/  LDC R1, c[0x0][0x37c] ;  /* 0x0000df00ff017b82 */ /* 0x000fe20000000800 */
[----:B------:R-:W0:Y:S07]  /*0010*/  S2R R3, SR_TID.X ;  /* 0x0000000000037919 */ /* 0x000e2e0000002100 */
[----:B------:R-:W1:Y:S01]  /*0020*/  S2UR UR4, SR_CTAID.X ;  /* 0x00000000000479c3 */ /* 0x000e620000002500 */
[----:B------:R-:W2:Y:S07]  /*0030*/  LDCU.64 UR6, c[0x0][0x390] ;  /* 0x00007200ff0677ac */ /* 0x000eae0008000a00 */
[----:B------:R-:W1:Y:S02]  /*0040*/  LDC R5, c[0x0][0x360] ;  /* 0x0000d800ff057b82 */ /* 0x000e640000000800 */
[----:B-1----:R-:W-:-:S04]  /*0050*/  IMAD R0, R5, UR4, RZ ;  /* 0x0000000405007c24 */ /* 0x002fc8000f8e02ff */
[----:B0-----:R-:W-:-:S05]  /*0060*/  IMAD R0, R0, 0x4, R3 ;  /* 0x0000000400007824 */ /* 0x001fca00078e0203 */
[----:B--2---:R-:W-:-:S04]  /*0070*/  ISETP.GE.U32.AND P0, PT, R0, UR6, PT ;  /* 0x0000000600007c0c */ /* 0x004fc8000bf06070 */
[----:B------:R-:W-:-:S13]  /*0080*/  ISETP.GE.U32.AND.EX P0, PT, RZ, UR7, PT, P0 ;  /* 0x00000007ff007c0c */ /* 0x000fda000bf06100 */
[----:B------:R-:W-:Y:S05]  /*0090*/  @P0 EXIT ;  /* 0x000000000000094d */ /* 0x000fea0003800000 */
[C---:B------:R-:W-:Y:S01]  /*00a0*/  IADD3 R2, P1, PT, R0.reuse, R5, RZ ;  /* 0x0000000500027210 */ /* 0x040fe20007f3e0ff */
[----:B------:R-:W0:Y:S01]  /*00b0*/  LDCU.64 UR8, c[0x0][0x380] ;  /* 0x00007000ff0877ac */ /* 0x000e220008000a00 */
[----:B------:R-:W-:Y:S01]  /*00c0*/  IMAD.SHL.U32 R10, R0, 0x4, RZ ;  /* 0x00000004000a7824 */ /* 0x000fe200078e00ff */
[----:B------:R-:W-:Y:S01]  /*00d0*/  SHF.R.U32.HI R0, RZ, 0x1e, R0 ;  /* 0x0000001eff007819 */ /* 0x000fe20000011600 */
[C---:B------:R-:W-:Y:S01]  /*00e0*/  IMAD.SHL.U32 R19, R5.reuse, 0x2, RZ ;  /* 0x0000000205137824 */ /* 0x040fe200078e00ff */
[----:B------:R-:W-:Y:S01]  /*00f0*/  ISETP.GE.U32.AND P0, PT, R2, UR6, PT ;  /* 0x0000000602007c0c */ /* 0x000fe2000bf06070 */
[----:B------:R-:W-:Y:S01]  /*0100*/  IMAD.X R4, RZ, RZ, RZ, P1 ;  /* 0x000000ffff047224 */ /* 0x000fe200008e06ff */
[C---:B------:R-:W-:Y:S01]  /*0110*/  IADD3 R2, P1, PT, R5.reuse, R2, RZ ;  /* 0x0000000205027210 */ /* 0x040fe20007f3e0ff */
[----:B------:R-:W1:Y:S01]  /*0120*/  LDCU.64 UR4, c[0x0][0x358] ;  /* 0x00006b00ff0477ac */ /* 0x000e620008000a00 */
[----:B------:R-:W-:Y:S02]  /*0130*/  IMAD.MOV.U32 R17, RZ, RZ, RZ ;  /* 0x000000ffff117224 */ /* 0x000fe400078e00ff */
[----:B------:R-:W-:Y:S01]  /*0140*/  ISETP.GE.U32.AND.EX P0, PT, R4, UR7, PT, P0 ;  /* 0x0000000704007c0c */ /* 0x000fe2000bf06100 */
[----:B------:R-:W-:Y:S01]  /*0150*/  IMAD.X R4, RZ, RZ, R4, P1 ;  /* 0x000000ffff047224 */ /* 0x000fe200008e0604 */
[----:B------:R-:W-:Y:S01]  /*0160*/  ISETP.GE.U32.AND P1, PT, R2, UR6, PT ;  /* 0x0000000602007c0c */ /* 0x000fe2000bf26070 */
[----:B------:R-:W-:Y:S01]  /*0170*/  IMAD.MOV.U32 R21, RZ, RZ, RZ ;  /* 0x000000ffff157224 */ /* 0x000fe200078e00ff */
[----:B------:R-:W-:-:S02]  /*0180*/  IADD3 R3, P3, PT, R5, R2, RZ ;  /* 0x0000000205037210 */ /* 0x000fc40007f7e0ff */
[----:B------:R-:W-:Y:S02]  /*0190*/  ISETP.GE.U32.AND.EX P1, PT, R4, UR7, PT, P1 ;  /* 0x0000000704007c0c */ /* 0x000fe4000bf26110 */
[----:B0-----:R-:W-:Y:S01]  /*01a0*/  IADD3 R2, P4, PT, R10, UR8, RZ ;  /* 0x000000080a027c10 */ /* 0x001fe2000ff9e0ff */
[----:B------:R-:W-:Y:S01]  /*01b0*/  IMAD.X R4, RZ, RZ, R4, P3 ;  /* 0x000000ffff047224 */ /* 0x000fe200018e0604 */
[----:B------:R-:W-:Y:S02]  /*01c0*/  ISETP.GE.U32.AND P2, PT, R3, UR6, PT ;  /* 0x0000000603007c0c */ /* 0x000fe4000bf46070 */
[----:B------:R-:W-:Y:S01]  /*01d0*/  IADD3.X R3, PT, PT, R0, UR9, RZ, P4, !PT ;  /* 0x0000000900037c10 */ /* 0x000fe2000a7fe4ff */
[C---:B------:R-:W-:Y:S01]  /*01e0*/  IMAD R23, R5.reuse, 0x3, RZ ;  /* 0x0000000305177824 */ /* 0x040fe200078e02ff */
[----:B------:R-:W-:Y:S01]  /*01f0*/  ISETP.GE.U32.AND.EX P2, PT, R4, UR7, PT, P2 ;  /* 0x0000000704007c0c */ /* 0x000fe2000bf46120 */
[----:B------:R-:W-:Y:S01]  /*0200*/  IMAD.MOV.U32 R25, RZ, RZ, RZ ;  /* 0x000000ffff197224 */ /* 0x000fe200078e00ff */
[----:B------:R-:W-:Y:S01]  /*0210*/  @!P0 LEA R12, P4, R5, R2, 0x2 ;  /* 0x00000002050c8211 */ /* 0x000fe200078810ff */
[----:B-1----:R0:W2:Y:S01]  /*0220*/  LDG.E.CONSTANT R15, desc[UR4][R2.64] ;  /* 0x00000004020f7981 */ /* 0x0020a2000c1e9900 */
[----:B------:R-:W1:Y:S01]  /*0230*/  LDCU.64 UR8, c[0x0][0x388] ;  /* 0x00007100ff0877ac */ /* 0x000e620008000a00 */
[----:B------:R-:W-:Y:S01]  /*0240*/  @!P1 IMAD.WIDE.U32 R6, R19, 0x4, R2 ;  /* 0x0000000413069825 */ /* 0x000fe200078e0002 */
[----:B------:R-:W-:-:S04]  /*0250*/  @!P0 LEA.HI.X R13, R5, R3, RZ, 0x2, P4 ;  /* 0x00000003050d8211 */ /* 0x000fc800020f14ff */
[----:B------:R-:W3:Y:S04]  /*0260*/  @!P1 LDG.E.CONSTANT R21, desc[UR4][R6.64] ;  /* 0x0000000406159981 */ /* 0x000ee8000c1e9900 */
[----:B------:R-:W4:Y:S01]  /*0270*/  @!P0 LDG.E.CONSTANT R17, desc[UR4][R12.64] ;  /* 0x000000040c118981 */ /* 0x000f22000c1e9900 */
[----:B------:R-:W-:-:S05]  /*0280*/  @!P2 IMAD.WIDE.U32 R8, R23, 0x4, R2 ;  /* 0x000000041708a825 */ /* 0x000fca00078e0002 */
[----:B------:R2:W5:Y:S01]  /*0290*/  @!P2 LDG.E.CONSTANT R25, desc[UR4][R8.64] ;  /* 0x000000040819a981 */ /* 0x000562000c1e9900 */
[----:B-1----:R-:W-:-:S04]  /*02a0*/  IADD3 R10, P3, PT, R10, UR8, RZ ;  /* 0x000000080a0a7c10 */ /* 0x002fc8000ff7e0ff */
[----:B------:R-:W-:Y:S02]  /*02b0*/  IADD3.X R11, PT, PT, R0, UR9, RZ, P3, !PT ;  /* 0x00000009000b7c10 */ /* 0x000fe40009ffe4ff */
[----:B------:R-:W-:Y:S01]  /*02c0*/  @!P0 LEA R4, P3, R5, R10, 0x2 ;  /* 0x0000000a05048211 */ /* 0x000fe200078610ff */
[----:B0-----:R-:W-:-:S03]  /*02d0*/  @!P1 IMAD.WIDE.U32 R2, R19, 0x4, R10 ;  /* 0x0000000413029825 */ /* 0x001fc600078e000a */
[----:B------:R-:W-:Y:S01]  /*02e0*/  @!P0 LEA.HI.X R5, R5, R11, RZ, 0x2, P3 ;  /* 0x0000000b05058211 */ /* 0x000fe200018f14ff */
[----:B--2---:R0:W-:Y:S04]  /*02f0*/  STG.E desc[UR4][R10.64], R15 ;  /* 0x0000000f0a007986 */ /* 0x0041e8000c101904 */
[----:B----4-:R0:W-:Y:S04]  /*0300*/  @!P0 STG.E desc[UR4][R4.64], R17 ;  /* 0x0000001104008986 */ /* 0x0101e8000c101904 */
[----:B---3--:R0:W-:Y:S01]  /*0310*/  @!P1 STG.E desc[UR4][R2.64], R21 ;  /* 0x0000001502009986 */ /* 0x0081e2000c101904 */
[----:B------:R-:W-:Y:S05]  /*0320*/  @P2 EXIT ;  /* 0x000000000000294d */ /* 0x000fea0003800000 */
[----:B0-----:R-:W-:-:S05]  /*0330*/  IMAD.WIDE.U32 R10, R23, 0x4, R10 ;  /* 0x00000004170a7825 */ /* 0x001fca00078e000a */
[----:B-----5:R-:W-:Y:S01]  /*0340*/  STG.E desc[UR4][R10.64], R25 ;  /* 0x000000190a007986 */ /* 0x020fe2000c101904 */
[----:B------:R-:W-:Y:S05]  /*0350*/  EXIT ;  /* 0x000000000000794d */ /* 0x000fea0003800000 */
.L_x_0:
[----:B------:R-:W-:-:S00]  /*0360*/  BRA `(.L_x_0) ;  /* 0xfffffffc00fc7947 */ /* 0x000fc0000383ffff */
[----:B------:R-:W-:-:S00]  /*0370*/  NOP ;  /* 0x0000000000007918 */ /* 0x000fc00000000000 */
        /* <DEDUP_REMOVED lines=8> */
.L_x_1:


//--------------------- .nv.shared.reserved.0     --------------------------
	.section	.nv.shared.reserved.0,"aw",@nobits
	.weak		__nv_reservedSMEM_offset_0_alias
	.size		__nv_reservedSMEM_offset_0_alias, 0, 64
	.other		__nv_reservedSMEM_offset_0_alias,@"STO_CUDA_RESERVED_SHARED STV_DEFAULT"
__nv_reservedSMEM_offset_0_alias:
	.zero		0
	.zero		64


//--------------------- .nv.constant0._Z15identity_kernelPKfPfm --------------------------
	.section	.nv.constant0._Z15identity_kernelPKfPfm,"a",@progbits
	.sectionflags	@""
	.align	4
.nv.constant0._Z15identity_kernelPKfPfm:
	.zero		920


//--------------------- SYMBOLS --------------------------

	.type		.nv.reservedSmem.offset0,@object
	.size		.nv.reservedSmem.offset0,0x4
